	.headerflags	@"EF_CUDA_TEXMODE_UNIFIED EF_CUDA_64BIT_ADDRESS EF_CUDA_ACCELERATORS EF_CUDA_SM90 EF_CUDA_VIRTUAL_SM(EF_CUDA_SM90)"
	.elftype	@"ET_EXEC"


//--------------------- .nv.info                  --------------------------
	.section	.nv.info,"",@"SHT_CUDA_INFO"
	.align	4


	//----- nvinfo : EIATTR_REGCOUNT
	.align		4
        /*0000*/ 	.byte	0x04, 0x2f
        /*0002*/ 	.short	(.L_1 - .L_0)
	.align		4
.L_0:
        /*0004*/ 	.word	index@(triton_poi_fused__unsafe_index_add_hardtanh_hardtanh_backward_mul_sub_39)
        /*0008*/ 	.word	0x0000001f


	//----- nvinfo : EIATTR_MIN_STACK_SIZE
	.align		4
.L_1:
        /*000c*/ 	.byte	0x04, 0x12
        /*000e*/ 	.short	(.L_3 - .L_2)
	.align		4
.L_2:
        /*0010*/ 	.word	index@(triton_poi_fused__unsafe_index_add_hardtanh_hardtanh_backward_mul_sub_39)
        /*0014*/ 	.word	0x00000000


	//----- nvinfo : EIATTR_FRAME_SIZE
	.align		4
.L_3:
        /*0018*/ 	.byte	0x04, 0x11
        /*001a*/ 	.short	(.L_5 - .L_4)
	.align		4
.L_4:
        /*001c*/ 	.word	index@(triton_poi_fused__unsafe_index_add_hardtanh_hardtanh_backward_mul_sub_39)
        /*0020*/ 	.word	0x00000000


	//----- nvinfo : EIATTR_MIN_STACK_SIZE
	.align		4
.L_5:
        /*0024*/ 	.byte	0x04, 0x12
        /*0026*/ 	.short	(.L_7 - .L_6)
	.align		4
.L_6:
        /*0028*/ 	.word	index@(triton_poi_fused__unsafe_index_add_hardtanh_hardtanh_backward_mul_sub_39)
        /*002c*/ 	.word	0x00000000
.L_7:


//--------------------- .nv.info.triton_poi_fused__unsafe_index_add_hardtanh_hardtanh_backward_mul_sub_39 --------------------------
	.section	.nv.info.triton_poi_fused__unsafe_index_add_hardtanh_hardtanh_backward_mul_sub_39,"",@"SHT_CUDA_INFO"
	.sectionflags	@""
	.align	4


	//----- nvinfo : EIATTR_CUDA_API_VERSION
	.align		4
        /*0000*/ 	.byte	0x04, 0x37
        /*0002*/ 	.short	(.L_9 - .L_8)
.L_8:
        /*0004*/ 	.word	0x0000007c


	//----- nvinfo : EIATTR_KPARAM_INFO
	.align		4
.L_9:
        /*0008*/ 	.byte	0x04, 0x17
        /*000a*/ 	.short	(.L_11 - .L_10)
.L_10:
        /*000c*/ 	.word	0x00000000
        /*0010*/ 	.short	0x000a
        /*0012*/ 	.short	0x0050
        /*0014*/ 	.byte	0x00, 0xf0, 0x11, 0x00


	//----- nvinfo : EIATTR_KPARAM_INFO
	.align		4
.L_11:
        /*0018*/ 	.byte	0x04, 0x17
        /*001a*/ 	.short	(.L_13 - .L_12)
.L_12:
        /*001c*/ 	.word	0x00000000
        /*0020*/ 	.short	0x0009
        /*0022*/ 	.short	0x0048
        /*0024*/ 	.byte	0x00, 0xf4, 0x21, 0x00


	//----- nvinfo : EIATTR_KPARAM_INFO
	.align		4
.L_13:
        /*0028*/ 	.byte	0x04, 0x17
        /*002a*/ 	.short	(.L_15 - .L_14)
.L_14:
        /*002c*/ 	.word	0x00000000
        /*0030*/ 	.short	0x0008
        /*0032*/ 	.short	0x0040
        /*0034*/ 	.byte	0x00, 0xf4, 0x21, 0x00


	//----- nvinfo : EIATTR_KPARAM_INFO
	.align		4
.L_15:
        /*0038*/ 	.byte	0x04, 0x17
        /*003a*/ 	.short	(.L_17 - .L_16)
.L_16:
        /*003c*/ 	.word	0x00000000
        /*0040*/ 	.short	0x0007
        /*0042*/ 	.short	0x0038
        /*0044*/ 	.byte	0x00, 0xf4, 0x21, 0x00


	//----- nvinfo : EIATTR_KPARAM_INFO
	.align		4
.L_17:
        /*0048*/ 	.byte	0x04, 0x17
        /*004a*/ 	.short	(.L_19 - .L_18)
.L_18:
        /*004c*/ 	.word	0x00000000
        /*0050*/ 	.short	0x0006
        /*0052*/ 	.short	0x0030
        /*0054*/ 	.byte	0x00, 0xf4, 0x21, 0x00


	//----- nvinfo : EIATTR_KPARAM_INFO
	.align		4
.L_19:
        /*0058*/ 	.byte	0x04, 0x17
        /*005a*/ 	.short	(.L_21 - .L_20)
.L_20:
        /*005c*/ 	.word	0x00000000
        /*0060*/ 	.short	0x0005
        /*0062*/ 	.short	0x0028
        /*0064*/ 	.byte	0x00, 0xf4, 0x21, 0x00


	//----- nvinfo : EIATTR_KPARAM_INFO
	.align		4
.L_21:
        /*0068*/ 	.byte	0x04, 0x17
        /*006a*/ 	.short	(.L_23 - .L_22)
.L_22:
        /*006c*/ 	.word	0x00000000
        /*0070*/ 	.short	0x0004
        /*0072*/ 	.short	0x0020
        /*0074*/ 	.byte	0x00, 0xf4, 0x21, 0x00


	//----- nvinfo : EIATTR_KPARAM_INFO
	.align		4
.L_23:
        /*0078*/ 	.byte	0x04, 0x17
        /*007a*/ 	.short	(.L_25 - .L_24)
.L_24:
        /*007c*/ 	.word	0x00000000
        /*0080*/ 	.short	0x0003
        /*0082*/ 	.short	0x0018
        /*0084*/ 	.byte	0x00, 0xf4, 0x21, 0x00


	//----- nvinfo : EIATTR_KPARAM_INFO
	.align		4
.L_25:
        /*0088*/ 	.byte	0x04, 0x17
        /*008a*/ 	.short	(.L_27 - .L_26)
.L_26:
        /*008c*/ 	.word	0x00000000
        /*0090*/ 	.short	0x0002
        /*0092*/ 	.short	0x0010
        /*0094*/ 	.byte	0x00, 0xf4, 0x21, 0x00


	//----- nvinfo : EIATTR_KPARAM_INFO
	.align		4
.L_27:
        /*0098*/ 	.byte	0x04, 0x17
        /*009a*/ 	.short	(.L_29 - .L_28)
.L_28:
        /*009c*/ 	.word	0x00000000
        /*00a0*/ 	.short	0x0001
        /*00a2*/ 	.short	0x0008
        /*00a4*/ 	.byte	0x00, 0xf4, 0x21, 0x00


	//----- nvinfo : EIATTR_KPARAM_INFO
	.align		4
.L_29:
        /*00a8*/ 	.byte	0x04, 0x17
        /*00aa*/ 	.short	(.L_31 - .L_30)
.L_30:
        /*00ac*/ 	.word	0x00000000
        /*00b0*/ 	.short	0x0000
        /*00b2*/ 	.short	0x0000
        /*00b4*/ 	.byte	0x00, 0xf4, 0x21, 0x00


	//----- nvinfo : EIATTR_SPARSE_MMA_MASK
	.align		4
.L_31:
        /*00b8*/ 	.byte	0x03, 0x50
        /*00ba*/ 	.short	0x0000


	//----- nvinfo : EIATTR_MAXREG_COUNT
	.align		4
        /*00bc*/ 	.byte	0x03, 0x1b
        /*00be*/ 	.short	0x00ff


	//----- nvinfo : EIATTR_EXIT_INSTR_OFFSETS
	.align		4
        /*00c0*/ 	.byte	0x04, 0x1c
        /*00c2*/ 	.short	(.L_33 - .L_32)


	//   ....[0]....
.L_32:
        /*00c4*/ 	.word	0x00000920


	//----- nvinfo : EIATTR_REQNTID
	.align		4
.L_33:
        /*00c8*/ 	.byte	0x04, 0x10
        /*00ca*/ 	.short	(.L_35 - .L_34)
.L_34:
        /*00cc*/ 	.word	0x00000080
        /*00d0*/ 	.word	0x00000001
        /*00d4*/ 	.word	0x00000001


	//----- nvinfo : EIATTR_CBANK_PARAM_SIZE
	.align		4
.L_35:
        /*00d8*/ 	.byte	0x03, 0x19
        /*00da*/ 	.short	0x0054


	//----- nvinfo : EIATTR_PARAM_CBANK
	.align		4
        /*00dc*/ 	.byte	0x04, 0x0a
        /*00de*/ 	.short	(.L_37 - .L_36)
	.align		4
.L_36:
        /*00e0*/ 	.word	index@(.nv.constant0.triton_poi_fused__unsafe_index_add_hardtanh_hardtanh_backward_mul_sub_39)
        /*00e4*/ 	.short	0x0210
        /*00e6*/ 	.short	0x0054


	//----- nvinfo : EIATTR_SW_WAR
	.align		4
.L_37:
        /*00e8*/ 	.byte	0x04, 0x36
        /*00ea*/ 	.short	(.L_39 - .L_38)
.L_38:
        /*00ec*/ 	.word	0x00000008
.L_39:


//--------------------- .nv.callgraph             --------------------------
	.section	.nv.callgraph,"",@"SHT_CUDA_CALLGRAPH"
	.align	4
	.sectionentsize	8
	.align		4
        /*0000*/ 	.word	0x00000000
	.align		4
        /*0004*/ 	.word	0xffffffff
	.align		4
        /*0008*/ 	.word	0x00000000
	.align		4
        /*000c*/ 	.word	0xfffffffe
	.align		4
        /*0010*/ 	.word	0x00000000
	.align		4
        /*0014*/ 	.word	0xfffffffd
	.align		4
        /*0018*/ 	.word	0x00000000
	.align		4
        /*001c*/ 	.word	0xfffffffc


//--------------------- .text.triton_poi_fused__unsafe_index_add_hardtanh_hardtanh_backward_mul_sub_39 --------------------------
	.section	.text.triton_poi_fused__unsafe_index_add_hardtanh_hardtanh_backward_mul_sub_39,"ax",@progbits
	.align	128
        .global         triton_poi_fused__unsafe_index_add_hardtanh_hardtanh_backward_mul_sub_39
        .type           triton_poi_fused__unsafe_index_add_hardtanh_hardtanh_backward_mul_sub_39,@function
        .size           triton_poi_fused__unsafe_index_add_hardtanh_hardtanh_backward_mul_sub_39,(.L_x_1 - triton_poi_fused__unsafe_index_add_hardtanh_hardtanh_backward_mul_sub_39)
        .other          triton_poi_fused__unsafe_index_add_hardtanh_hardtanh_backward_mul_sub_39,@"STO_CUDA_ENTRY STV_DEFAULT"
triton_poi_fused__unsafe_index_add_hardtanh_hardtanh_backward_mul_sub_39:
.text.triton_poi_fused__unsafe_index_add_hardtanh_hardtanh_backward_mul_sub_39:
[----:B------:R-:W-:Y:S01]  /*0000*/  LDC R1, c[0x0][0x28] ;  /* 0x00000a00ff017b82 */ /* 0x000fe20000000800 */
[----:B------:R-:W1:Y:S07]  /*0010*/  S2R R0, SR_TID.X ;  /* 0x0000000000007919 */ /* 0x000e6e0000002100 */
[----:B------:R-:W2:Y:S01]  /*0020*/  LDC.64 R16, c[0x0][0x210] ;  /* 0x00008400ff107b82 */ /* 0x000ea20000000a00 */
[----:B------:R-:W-:Y:S01]  /*0030*/  ULDC.64 UR4, c[0x0][0x208] ;  /* 0x0000820000047ab9 */ /* 0x000fe20000000a00 */
[----:B------:R-:W-:Y:S01]  /*0040*/  ULDC.64 UR6, c[0x0][0x220] ;  /* 0x0000880000067ab9 */ /* 0x000fe20000000a00 */
[----:B------:R-:W3:Y:S05]  /*0050*/  S2R R14, SR_CTAID.X ;  /* 0x00000000000e7919 */ /* 0x000eea0000002500 */
[----:B------:R-:W4:Y:S08]  /*0060*/  LDC.64 R4, c[0x0][0x218] ;  /* 0x00008600ff047b82 */ /* 0x000f300000000a00 */
[----:B------:R-:W5:Y:S08]  /*0070*/  LDC.64 R12, c[0x0][0x238] ;  /* 0x00008e00ff0c7b82 */ /* 0x000f700000000a00 */
[----:B------:R-:W4:Y:S01]  /*0080*/  LDC.64 R8, c[0x0][0x228] ;  /* 0x00008a00ff087b82 */ /* 0x000f220000000a00 */
[----:B-1----:R-:W-:-:S05]  /*0090*/  IMAD.SHL.U32 R0, R0, 0x2, RZ ;  /* 0x0000000200007824 */ /* 0x002fca00078e00ff */
[----:B------:R-:W-:-:S05]  /*00a0*/  LOP3.LUT R3, R0, 0xfe, RZ, 0xc0, !PT ;  /* 0x000000fe00037812 */ /* 0x000fca00078ec0ff */
[----:B---3--:R-:W-:-:S05]  /*00b0*/  IMAD R0, R14, 0x100, R3 ;  /* 0x000001000e007824 */ /* 0x008fca00078e0203 */
[----:B------:R-:W-:-:S04]  /*00c0*/  SHF.R.S32.HI R3, RZ, 0x1f, R0 ;  /* 0x0000001fff037819 */ /* 0x000fc80000011400 */
[----:B------:R-:W-:-:S04]  /*00d0*/  LEA.HI R3, R3, R0, RZ, 0x3 ;  /* 0x0000000003037211 */ /* 0x000fc800078f18ff */
[----:B------:R-:W-:Y:S02]  /*00e0*/  SHF.R.S32.HI R2, RZ, 0x3, R3 ;  /* 0x00000003ff027819 */ /* 0x000fe40000011403 */
[----:B------:R-:W-:Y:S02]  /*00f0*/  LOP3.LUT R3, R3, 0xfffffff8, RZ, 0xc0, !PT ;  /* 0xfffffff803037812 */ /* 0x000fe400078ec0ff */
[----:B------:R-:W-:-:S04]  /*0100*/  LEA.HI R6, R2, R2, RZ, 0x3 ;  /* 0x0000000202067211 */ /* 0x000fc800078f18ff */
[----:B------:R-:W-:-:S05]  /*0110*/  LOP3.LUT R7, R6, 0xfffffff8, RZ, 0xc0, !PT ;  /* 0xfffffff806077812 */ /* 0x000fca00078ec0ff */
[----:B------:R-:W-:-:S04]  /*0120*/  IMAD.IADD R2, R2, 0x1, -R7 ;  /* 0x0000000102027824 */ /* 0x000fc800078e0a07 */
[----:B--2---:R-:W-:-:S06]  /*0130*/  IMAD.WIDE R16, R2, 0x8, R16 ;  /* 0x0000000802107825 */ /* 0x004fcc00078e0210 */
[----:B------:R-:W2:Y:S01]  /*0140*/  LDG.E.EL.64 R16, desc[UR4][R16.64] ;  /* 0x0000000410107981 */ /* 0x000ea2000c2e1b00 */
[----:B------:R-:W-:Y:S02]  /*0150*/  IMAD.IADD R3, R0, 0x1, -R3 ;  /* 0x0000000100037824 */ /* 0x000fe400078e0a03 */
[----:B-----5:R-:W-:-:S04]  /*0160*/  IMAD.WIDE R12, R2, 0x8, R12 ;  /* 0x00000008020c7825 */ /* 0x020fc800078e020c */
[C---:B----4-:R-:W-:Y:S02]  /*0170*/  IMAD.WIDE R4, R3.reuse, 0x8, R4 ;  /* 0x0000000803047825 */ /* 0x050fe400078e0204 */
[----:B------:R-:W3:Y:S04]  /*0180*/  LDG.E.EL.64 R12, desc[UR4][R12.64] ;  /* 0x000000040c0c7981 */ /* 0x000ee8000c2e1b00 */
[----:B------:R-:W4:Y:S01]  /*0190*/  LDG.E.EL.128 R4, desc[UR4][R4.64] ;  /* 0x0000000404047981 */ /* 0x000f22000c2e1d00 */
[----:B0-----:R-:W-:-:S06]  /*01a0*/  IMAD.WIDE R8, R3, 0x8, R8 ;  /* 0x0000000803087825 */ /* 0x001fcc00078e0208 */
[----:B------:R-:W5:Y:S01]  /*01b0*/  LDG.E.EL.128 R8, desc[UR4][R8.64] ;  /* 0x0000000408087981 */ /* 0x000f62000c2e1d00 */
[----:B--2---:R-:W-:-:S04]  /*01c0*/  SHF.R.U32.HI R15, RZ, 0x1d, R17 ;  /* 0x0000001dff0f7819 */ /* 0x004fc80000011611 */
[----:B------:R-:W-:-:S04]  /*01d0*/  LOP3.LUT R15, R15, 0x4, RZ, 0xc0, !PT ;  /* 0x000000040f0f7812 */ /* 0x000fc800078ec0ff */
[----:B------:R-:W-:-:S05]  /*01e0*/  IADD3 R16, P0, R16, R15, RZ ;  /* 0x0000000f10107210 */ /* 0x000fca0007f1e0ff */
[----:B------:R-:W-:Y:S01]  /*01f0*/  IMAD.X R15, RZ, RZ, R17, P0 ;  /* 0x000000ffff0f7224 */ /* 0x000fe200000e0611 */
[----:B----4-:R-:W-:Y:S02]  /*0200*/  LEA R19, P1, R6, UR6, 0x2 ;  /* 0x0000000606137c11 */ /* 0x010fe4000f8210ff */
[----:B------:R-:W-:Y:S02]  /*0210*/  LEA R22, P0, R4, UR6, 0x2 ;  /* 0x0000000604167c11 */ /* 0x000fe4000f8010ff */
[----:B---3--:R-:W-:Y:S02]  /*0220*/  SHF.R.U32.HI R17, RZ, 0x1d, R13 ;  /* 0x0000001dff117819 */ /* 0x008fe4000001160d */
[----:B------:R-:W-:Y:S02]  /*0230*/  SHF.R.U32.HI R21, RZ, 0x1b, R5 ;  /* 0x0000001bff157819 */ /* 0x000fe40000011605 */
[--C-:B------:R-:W-:Y:S02]  /*0240*/  SHF.R.U32.HI R20, RZ, 0x1b, R7.reuse ;  /* 0x0000001bff147819 */ /* 0x100fe40000011607 */
[----:B------:R-:W-:-:S02]  /*0250*/  LEA.HI.X R18, R6, UR7, R7, 0x2, P1 ;  /* 0x0000000706127c11 */ /* 0x000fc400088f1407 */
[----:B------:R-:W-:Y:S02]  /*0260*/  LEA.HI.X R4, R4, UR7, R5, 0x2, P0 ;  /* 0x0000000704047c11 */ /* 0x000fe400080f1405 */
[----:B------:R-:W-:Y:S02]  /*0270*/  SHF.R.S32.HI R7, RZ, 0x17, R14 ;  /* 0x00000017ff077819 */ /* 0x000fe4000001140e */
[----:B------:R-:W-:Y:S02]  /*0280*/  LOP3.LUT R5, R17, 0x4, RZ, 0xc0, !PT ;  /* 0x0000000411057812 */ /* 0x000fe400078ec0ff */
[----:B------:R-:W-:Y:S02]  /*0290*/  LOP3.LUT R17, R21, 0x10, RZ, 0xc0, !PT ;  /* 0x0000001015117812 */ /* 0x000fe400078ec0ff */
[----:B------:R-:W-:Y:S02]  /*02a0*/  LOP3.LUT R14, R20, 0x10, RZ, 0xc0, !PT ;  /* 0x00000010140e7812 */ /* 0x000fe400078ec0ff */
[----:B------:R-:W-:-:S02]  /*02b0*/  SGXT R7, R7, 0x1 ;  /* 0x000000010707781a */ /* 0x000fc40000000200 */
[----:B------:R-:W-:Y:S02]  /*02c0*/  IADD3 R6, P2, R12, R5, RZ ;  /* 0x000000050c067210 */ /* 0x000fe40007f5e0ff */
[----:B------:R-:W-:Y:S02]  /*02d0*/  IADD3 R5, P0, R17, R22, RZ ;  /* 0x0000001611057210 */ /* 0x000fe40007f1e0ff */
[----:B------:R-:W-:Y:S01]  /*02e0*/  IADD3 R19, P1, R14, R19, RZ ;  /* 0x000000130e137210 */ /* 0x000fe20007f3e0ff */
[C---:B------:R-:W-:Y:S01]  /*02f0*/  IMAD.SHL.U32 R14, R16.reuse, 0x10, RZ ;  /* 0x00000010100e7824 */ /* 0x040fe200078e00ff */
[----:B------:R-:W-:Y:S01]  /*0300*/  LEA.HI R7, R7, R0, RZ, 0x6 ;  /* 0x0000000007077211 */ /* 0x000fe200078f30ff */
[----:B------:R-:W-:Y:S01]  /*0310*/  IMAD.X R17, RZ, RZ, R13, P2 ;  /* 0x000000ffff117224 */ /* 0x000fe200010e060d */
[----:B------:R-:W-:Y:S01]  /*0320*/  SHF.L.U64.HI R15, R16, 0x4, R15 ;  /* 0x00000004100f7819 */ /* 0x000fe2000001020f */
[----:B------:R-:W-:Y:S02]  /*0330*/  IMAD.SHL.U32 R16, R6, 0x10, RZ ;  /* 0x0000001006107824 */ /* 0x000fe400078e00ff */
[----:B------:R-:W-:Y:S01]  /*0340*/  IMAD.X R24, RZ, RZ, R4, P0 ;  /* 0x000000ffff187224 */ /* 0x000fe200000e0604 */
[----:B------:R-:W-:Y:S01]  /*0350*/  IADD3 R22, P0, R14, R5, RZ ;  /* 0x000000050e167210 */ /* 0x000fe20007f1e0ff */
[----:B------:R-:W-:Y:S01]  /*0360*/  IMAD.X R18, RZ, RZ, R18, P1 ;  /* 0x000000ffff127224 */ /* 0x000fe200008e0612 */
[----:B------:R-:W-:-:S02]  /*0370*/  IADD3 R20, P1, R19, R14, RZ ;  /* 0x0000000e13147210 */ /* 0x000fc40007f3e0ff */
[----:B------:R-:W-:Y:S02]  /*0380*/  SHF.R.S32.HI R4, RZ, 0x6, R7 ;  /* 0x00000006ff047819 */ /* 0x000fe40000011407 */
[----:B------:R-:W-:Y:S02]  /*0390*/  SHF.L.U64.HI R17, R6, 0x4, R17 ;  /* 0x0000000406117819 */ /* 0x000fe40000010211 */
[----:B------:R-:W-:Y:S01]  /*03a0*/  IADD3 R12, P2, R16, R5, RZ ;  /* 0x00000005100c7210 */ /* 0x000fe20007f5e0ff */
[--C-:B------:R-:W-:Y:S01]  /*03b0*/  IMAD.X R23, R15, 0x1, R24.reuse, P0 ;  /* 0x000000010f177824 */ /* 0x100fe200000e0618 */
[----:B-----5:R-:W-:Y:S01]  /*03c0*/  SHF.R.U32.HI R27, RZ, 0x1b, R9 ;  /* 0x0000001bff1b7819 */ /* 0x020fe20000011609 */
[----:B------:R-:W-:Y:S01]  /*03d0*/  IMAD.X R21, R18, 0x1, R15, P1 ;  /* 0x0000000112157824 */ /* 0x000fe200008e060f */
[----:B------:R-:W-:Y:S01]  /*03e0*/  LEA R26, P0, R8, UR6, 0x2 ;  /* 0x00000006081a7c11 */ /* 0x000fe2000f8010ff */
[----:B------:R-:W-:Y:S01]  /*03f0*/  IMAD.SHL.U32 R4, R4, 0x10, RZ ;  /* 0x0000001004047824 */ /* 0x000fe200078e00ff */
[----:B------:R-:W-:Y:S01]  /*0400*/  LOP3.LUT R27, R27, 0x10, RZ, 0xc0, !PT ;  /* 0x000000101b1b7812 */ /* 0x000fe200078ec0ff */
[----:B------:R-:W-:Y:S01]  /*0410*/  IMAD.X R13, R17, 0x1, R24, P2 ;  /* 0x00000001110d7824 */ /* 0x000fe200010e0618 */
[----:B------:R-:W-:Y:S01]  /*0420*/  SHF.R.U32.HI R24, RZ, 0x1b, R11 ;  /* 0x0000001bff187819 */ /* 0x000fe2000001160b */
[----:B------:R-:W-:Y:S01]  /*0430*/  IMAD.WIDE R20, R4, 0x4, R20 ;  /* 0x0000000404147825 */ /* 0x000fe200078e0214 */
[----:B------:R-:W-:-:S02]  /*0440*/  LEA.HI.X R28, R8, UR7, R9, 0x2, P0 ;  /* 0x00000007081c7c11 */ /* 0x000fc400080f1409 */
[----:B------:R-:W0:Y:S01]  /*0450*/  LDC.64 R8, c[0x0][0x230] ;  /* 0x00008c00ff087b82 */ /* 0x000e220000000a00 */
[----:B------:R-:W-:Y:S01]  /*0460*/  IMAD.WIDE R22, R4, 0x4, R22 ;  /* 0x0000000404167825 */ /* 0x000fe200078e0216 */
[----:B------:R-:W-:Y:S01]  /*0470*/  LEA R25, P1, R10, UR6, 0x2 ;  /* 0x000000060a197c11 */ /* 0x000fe2000f8210ff */
[----:B------:R1:W2:Y:S01]  /*0480*/  LDG.E.EL R6, desc[UR4][R20.64] ;  /* 0x0000000414067981 */ /* 0x0002a2000c2e1900 */
[----:B------:R-:W-:Y:S01]  /*0490*/  IADD3 R27, P0, R27, R26, RZ ;  /* 0x0000001a1b1b7210 */ /* 0x000fe20007f1e0ff */
[----:B------:R-:W-:Y:S01]  /*04a0*/  IMAD.WIDE R12, R4, 0x4, R12 ;  /* 0x00000004040c7825 */ /* 0x000fe200078e020c */
[----:B------:R-:W-:Y:S01]  /*04b0*/  LOP3.LUT R24, R24, 0x10, RZ, 0xc0, !PT ;  /* 0x0000001018187812 */ /* 0x000fe200078ec0ff */
[----:B------:R3:W4:Y:S01]  /*04c0*/  LDG.E.EL R5, desc[UR4][R22.64] ;  /* 0x0000000416057981 */ /* 0x000722000c2e1900 */
[----:B------:R-:W-:Y:S01]  /*04d0*/  LEA.HI.X R11, R10, UR7, R11, 0x2, P1 ;  /* 0x000000070a0b7c11 */ /* 0x000fe200088f140b */
[----:B------:R-:W-:Y:S02]  /*04e0*/  ULDC.64 UR6, c[0x0][0x258] ;  /* 0x0000960000067ab9 */ /* 0x000fe40000000a00 */
[----:B------:R5:W2:Y:S01]  /*04f0*/  LDG.E.EL R7, desc[UR4][R12.64] ;  /* 0x000000040c077981 */ /* 0x000aa2000c2e1900 */
[----:B-1----:R-:W-:-:S02]  /*0500*/  IADD3 R20, P3, R16, R19, RZ ;  /* 0x0000001310147210 */ /* 0x002fc40007f7e0ff */
[----:B---3--:R-:W-:Y:S01]  /*0510*/  IADD3 R23, P1, R24, R25, RZ ;  /* 0x0000001918177210 */ /* 0x008fe20007f3e0ff */
[----:B------:R-:W-:Y:S01]  /*0520*/  IMAD.X R22, RZ, RZ, R28, P0 ;  /* 0x000000ffff167224 */ /* 0x000fe200000e061c */
[----:B------:R-:W-:Y:S02]  /*0530*/  IADD3 R10, P0, R27, R14, RZ ;  /* 0x0000000e1b0a7210 */ /* 0x000fe40007f1e0ff */
[----:B-----5:R-:W-:Y:S01]  /*0540*/  IADD3 R12, P4, R16, R27, RZ ;  /* 0x0000001b100c7210 */ /* 0x020fe20007f9e0ff */
[C---:B------:R-:W-:Y:S02]  /*0550*/  IMAD.X R21, R17.reuse, 0x1, R18, P3 ;  /* 0x0000000111157824 */ /* 0x040fe400018e0612 */
[----:B------:R-:W1:Y:S01]  /*0560*/  LDC.64 R18, c[0x0][0x240] ;  /* 0x00009000ff127b82 */ /* 0x000e620000000a00 */
[----:B------:R-:W-:Y:S01]  /*0570*/  IMAD.X R24, RZ, RZ, R11, P1 ;  /* 0x000000ffff187224 */ /* 0x000fe200008e060b */
[----:B------:R-:W-:Y:S01]  /*0580*/  IADD3 R14, P2, R23, R14, RZ ;  /* 0x0000000e170e7210 */ /* 0x000fe20007f5e0ff */
[----:B------:R-:W-:Y:S01]  /*0590*/  IMAD.X R11, R22, 0x1, R15, P0 ;  /* 0x00000001160b7824 */ /* 0x000fe200000e060f */
[----:B------:R-:W-:Y:S01]  /*05a0*/  IADD3 R16, P3, R16, R23, RZ ;  /* 0x0000001710107210 */ /* 0x000fe20007f7e0ff */
[----:B------:R-:W-:-:S03]  /*05b0*/  IMAD.X R13, R17, 0x1, R22, P4 ;  /* 0x00000001110d7824 */ /* 0x000fc600020e0616 */
[----:B------:R-:W3:Y:S01]  /*05c0*/  LDC.64 R22, c[0x0][0x248] ;  /* 0x00009200ff167b82 */ /* 0x000ee20000000a00 */
[----:B------:R-:W-:Y:S02]  /*05d0*/  IMAD.X R15, R24, 0x1, R15, P2 ;  /* 0x00000001180f7824 */ /* 0x000fe400010e060f */
[----:B------:R-:W-:Y:S02]  /*05e0*/  IMAD.X R17, R17, 0x1, R24, P3 ;  /* 0x0000000111117824 */ /* 0x000fe400018e0618 */
[----:B------:R-:W-:-:S04]  /*05f0*/  IMAD.WIDE R10, R4, 0x4, R10 ;  /* 0x00000004040a7825 */ /* 0x000fc800078e020a */
[C---:B------:R-:W-:Y:S02]  /*0600*/  IMAD.WIDE R20, R4.reuse, 0x4, R20 ;  /* 0x0000000404147825 */ /* 0x040fe400078e0214 */
[----:B------:R-:W4:Y:S02]  /*0610*/  LDG.E.EL R10, desc[UR4][R10.64] ;  /* 0x000000040a0a7981 */ /* 0x000f24000c2e1900 */
[C---:B------:R-:W-:Y:S02]  /*0620*/  IMAD.WIDE R12, R4.reuse, 0x4, R12 ;  /* 0x00000004040c7825 */ /* 0x040fe400078e020c */
[----:B------:R4:W5:Y:S02]  /*0630*/  LDG.E.EL R20, desc[UR4][R20.64] ;  /* 0x0000000414147981 */ /* 0x000964000c2e1900 */
[C---:B------:R-:W-:Y:S02]  /*0640*/  IMAD.WIDE R14, R4.reuse, 0x4, R14 ;  /* 0x00000004040e7825 */ /* 0x040fe400078e020e */
[----:B------:R-:W2:Y:S02]  /*0650*/  LDG.E.EL R12, desc[UR4][R12.64] ;  /* 0x000000040c0c7981 */ /* 0x000ea4000c2e1900 */
[----:B------:R-:W-:-:S02]  /*0660*/  IMAD.WIDE R16, R4, 0x4, R16 ;  /* 0x0000000404107825 */ /* 0x000fc400078e0210 */
[----:B------:R-:W5:Y:S02]  /*0670*/  LDG.E.EL R15, desc[UR4][R14.64] ;  /* 0x000000040e0f7981 */ /* 0x000f64000c2e1900 */
[----:B0-----:R-:W-:Y:S02]  /*0680*/  IMAD.WIDE R8, R3, 0x4, R8 ;  /* 0x0000000403087825 */ /* 0x001fe400078e0208 */
[----:B------:R-:W5:Y:S04]  /*0690*/  LDG.E.EL R17, desc[UR4][R16.64] ;  /* 0x0000000410117981 */ /* 0x000f68000c2e1900 */
[----:B------:R-:W5:Y:S01]  /*06a0*/  LDG.E.EL.64 R8, desc[UR4][R8.64] ;  /* 0x0000000408087981 */ /* 0x000f62000c2e1b00 */
[----:B-1----:R-:W-:-:S04]  /*06b0*/  IMAD.WIDE R18, R2, 0x4, R18 ;  /* 0x0000000402127825 */ /* 0x002fc800078e0212 */
[----:B---3--:R-:W-:Y:S01]  /*06c0*/  IMAD.WIDE R2, R0, 0x4, R22 ;  /* 0x0000000400027825 */ /* 0x008fe200078e0216 */
[----:B------:R-:W3:Y:S05]  /*06d0*/  LDG.E.EL R4, desc[UR4][R18.64] ;  /* 0x0000000412047981 */ /* 0x000eea000c2e1900 */
[----:B------:R-:W3:Y:S01]  /*06e0*/  LDG.E.64 R2, desc[UR4][R2.64] ;  /* 0x0000000402027981 */ /* 0x000ee2000c1e1b00 */
[----:B----4-:R-:W-:Y:S01]  /*06f0*/  FADD R21, -R5, R10 ;  /* 0x0000000a05157221 */ /* 0x010fe20000000100 */
[----:B--2---:R-:W-:Y:S01]  /*0700*/  FADD R22, -R7, R12 ;  /* 0x0000000c07167221 */ /* 0x004fe20000000100 */
[----:B-----5:R-:W-:Y:S01]  /*0710*/  FADD R10, -R6, R15 ;  /* 0x0000000f060a7221 */ /* 0x020fe20000000100 */
[----:B------:R-:W-:Y:S01]  /*0720*/  FADD R11, -R20, R17 ;  /* 0x00000011140b7221 */ /* 0x000fe20000000100 */
[C---:B------:R-:W-:Y:S01]  /*0730*/  FFMA R21, R8.reuse, R21, R5 ;  /* 0x0000001508157223 */ /* 0x040fe20000000005 */
[----:B------:R-:W-:Y:S01]  /*0740*/  FFMA R22, R8, R22, R7 ;  /* 0x0000001608167223 */ /* 0x000fe20000000007 */
[C---:B------:R-:W-:Y:S01]  /*0750*/  FFMA R5, R9.reuse, R10, R6 ;  /* 0x0000000a09057223 */ /* 0x040fe20000000006 */
[----:B------:R-:W-:Y:S01]  /*0760*/  FFMA R20, R9, R11, R20 ;  /* 0x0000000b09147223 */ /* 0x000fe20000000014 */
[----:B------:R-:W0:Y:S01]  /*0770*/  LDC.64 R6, c[0x0][0x250] ;  /* 0x00009400ff067b82 */ /* 0x000e220000000a00 */
[----:B------:R-:W-:-:S02]  /*0780*/  FADD R22, -R21, R22 ;  /* 0x0000001615167221 */ /* 0x000fc40000000100 */
[----:B------:R-:W-:Y:S02]  /*0790*/  FADD R20, -R5, R20 ;  /* 0x0000001405147221 */ /* 0x000fe40000000100 */
[C---:B---3--:R-:W-:Y:S02]  /*07a0*/  FFMA R21, R4.reuse, R22, R21 ;  /* 0x0000001604157223 */ /* 0x048fe40000000015 */
[----:B------:R-:W-:Y:S02]  /*07b0*/  FFMA R20, R4, R20, R5 ;  /* 0x0000001404147223 */ /* 0x000fe40000000005 */
[----:B------:R-:W-:Y:S02]  /*07c0*/  FADD R2, R2, R21 ;  /* 0x0000001502027221 */ /* 0x000fe40000000000 */
[----:B------:R-:W-:-:S03]  /*07d0*/  FADD R3, R3, R20 ;  /* 0x0000001403037221 */ /* 0x000fc60000000000 */
[C---:B------:R-:W-:Y:S02]  /*07e0*/  FSETP.GTU.AND P0, PT, R2.reuse, RZ, PT ;  /* 0x000000ff0200720b */ /* 0x040fe40003f0c000 */
[C---:B------:R-:W-:Y:S02]  /*07f0*/  FSETP.GTU.AND P1, PT, R3.reuse, RZ, PT ;  /* 0x000000ff0300720b */ /* 0x040fe40003f2c000 */
[----:B------:R-:W-:Y:S02]  /*0800*/  FSEL R8, R2, RZ, P0 ;  /* 0x000000ff02087208 */ /* 0x000fe40000000000 */
[----:B------:R-:W-:Y:S02]  /*0810*/  FSEL R9, R3, RZ, P1 ;  /* 0x000000ff03097208 */ /* 0x000fe40000800000 */
[----:B------:R-:W-:Y:S02]  /*0820*/  FSETP.GEU.AND P3, PT, R8, 6, PT ;  /* 0x40c000000800780b */ /* 0x000fe40003f6e000 */
[----:B------:R-:W-:-:S02]  /*0830*/  FSETP.GEU.AND P2, PT, R9, 6, PT ;  /* 0x40c000000900780b */ /* 0x000fc40003f4e000 */
[----:B------:R-:W-:Y:S02]  /*0840*/  FSETP.GE.OR P0, PT, R2, 6, !P0 ;  /* 0x40c000000200780b */ /* 0x000fe40004706400 */
[----:B------:R-:W-:Y:S01]  /*0850*/  FSETP.GE.OR P1, PT, R3, 6, !P1 ;  /* 0x40c000000300780b */ /* 0x000fe20004f26400 */
[----:B0-----:R-:W-:Y:S01]  /*0860*/  IMAD.WIDE R2, R0, 0x4, R6 ;  /* 0x0000000400027825 */ /* 0x001fe200078e0206 */
[----:B------:R-:W-:Y:S02]  /*0870*/  FSETP.NAN.AND P4, PT, R8, R8, PT ;  /* 0x000000080800720b */ /* 0x000fe40003f88000 */
[----:B------:R-:W-:Y:S02]  /*0880*/  FSETP.NAN.AND P5, PT, R9, R9, PT ;  /* 0x000000090900720b */ /* 0x000fe40003fa8000 */
[----:B------:R-:W-:Y:S02]  /*0890*/  SEL R6, RZ, 0x1, !P0 ;  /* 0x00000001ff067807 */ /* 0x000fe40004000000 */
[----:B------:R-:W-:-:S02]  /*08a0*/  SEL R7, RZ, 0x100, !P1 ;  /* 0x00000100ff077807 */ /* 0x000fc40004800000 */
[----:B------:R-:W-:Y:S02]  /*08b0*/  IADD3 R4, P6, R0, UR6, RZ ;  /* 0x0000000600047c10 */ /* 0x000fe4000ffde0ff */
[----:B------:R-:W-:Y:S01]  /*08c0*/  @P3 SEL R8, R8, 0x40c00000, P4 ;  /* 0x40c0000008083807 */ /* 0x000fe20002000000 */
[----:B------:R-:W-:Y:S01]  /*08d0*/  IMAD.IADD R7, R6, 0x1, R7 ;  /* 0x0000000106077824 */ /* 0x000fe200078e0207 */
[----:B------:R-:W-:Y:S02]  /*08e0*/  @P2 SEL R9, R9, 0x40c00000, P5 ;  /* 0x40c0000009092807 */ /* 0x000fe40002800000 */
[----:B------:R-:W-:-:S03]  /*08f0*/  LEA.HI.X.SX32 R5, R0, UR7, 0x1, P6 ;  /* 0x0000000700057c11 */ /* 0x000fc6000b0f0eff */
[----:B------:R-:W-:Y:S04]  /*0900*/  STG.E.64 desc[UR4][R2.64], R8 ;  /* 0x0000000802007986 */ /* 0x000fe8000c101b04 */
[----:B------:R-:W-:Y:S01]  /*0910*/  STG.E.U16 desc[UR4][R4.64], R7 ;  /* 0x0000000704007986 */ /* 0x000fe2000c101504 */
[----:B------:R-:W-:Y:S05]  /*0920*/  EXIT ;  /* 0x000000000000794d */ /* 0x000fea0003800000 */
.L_x_0:
[----:B------:R-:W-:-:S00]  /*0930*/  BRA `(.L_x_0) ;  /* 0xfffffffc00fc7947 */ /* 0x000fc0000383ffff */
[----:B------:R-:W-:-:S00]  /*0940*/  NOP ;  /* 0x0000000000007918 */ /* 0x000fc00000000000 */
        /* <DEDUP_REMOVED lines=11> */
.L_x_1:


//--------------------- .nv.constant0.triton_poi_fused__unsafe_index_add_hardtanh_hardtanh_backward_mul_sub_39 --------------------------
	.section	.nv.constant0.triton_poi_fused__unsafe_index_add_hardtanh_hardtanh_backward_mul_sub_39,"a",@progbits
	.sectionflags	@""
	.align	4
.nv.constant0.triton_poi_fused__unsafe_index_add_hardtanh_hardtanh_backward_mul_sub_39:
	.zero		612
